//
// Generated by NVIDIA NVVM Compiler
//
// Compiler Build ID: CL-36424714
// Cuda compilation tools, release 13.0, V13.0.88
// Based on NVVM 20.0.0
//

.version 9.0
.target sm_100
.address_size 64

	// .globl	_Z19game_of_life_kernelPKmPmiii

.visible .entry _Z19game_of_life_kernelPKmPmiii(
	.param .u64 .ptr .align 1 _Z19game_of_life_kernelPKmPmiii_param_0,
	.param .u64 .ptr .align 1 _Z19game_of_life_kernelPKmPmiii_param_1,
	.param .u32 _Z19game_of_life_kernelPKmPmiii_param_2,
	.param .u32 _Z19game_of_life_kernelPKmPmiii_param_3,
	.param .u32 _Z19game_of_life_kernelPKmPmiii_param_4
)
{
	.reg .pred 	%p<11>;
	.reg .b32 	%r<21>;
	.reg .b64 	%rd<115>;

	ld.param.u64 	%rd38, [_Z19game_of_life_kernelPKmPmiii_param_0];
	ld.param.u64 	%rd37, [_Z19game_of_life_kernelPKmPmiii_param_1];
	ld.param.u32 	%r2, [_Z19game_of_life_kernelPKmPmiii_param_2];
	ld.param.u32 	%r3, [_Z19game_of_life_kernelPKmPmiii_param_3];
	ld.param.u32 	%r1, [_Z19game_of_life_kernelPKmPmiii_param_4];
	cvta.to.global.u64 	%rd1, %rd38;
	cvt.s64.s32 	%rd2, %r2;
	cvt.s64.s32 	%rd3, %r3;
	mul.wide.s32 	%rd4, %r3, %r2;
	mov.u32 	%r4, %ntid.x;
	cvt.u64.u32 	%rd5, %r4;
	mov.u32 	%r5, %ctaid.x;
	mul.wide.u32 	%rd39, %r5, %r4;
	mov.u32 	%r6, %tid.x;
	cvt.u64.u32 	%rd40, %r6;
	add.s64 	%rd104, %rd39, %rd40;
	setp.ge.u64 	%p1, %rd104, %rd4;
	@%p1 bra 	$L__BB0_17;
	cvt.u64.u32 	%rd7, %r1;
	mov.u32 	%r7, %nctaid.x;
	cvt.u64.u32 	%rd41, %r7;
	mul.lo.s64 	%rd8, %rd5, %rd41;
	cvta.to.global.u64 	%rd9, %rd37;
	cvt.u32.u64 	%r8, %rd7;
$L__BB0_2:
	add.s64 	%rd43, %rd2, -1;
	and.b64  	%rd11, %rd104, %rd43;
	shr.u64 	%rd12, %rd104, %r8;
	shl.b64 	%rd44, %rd104, 3;
	add.s64 	%rd13, %rd1, %rd44;
	ld.global.nc.u64 	%rd14, [%rd13];
	setp.eq.s64 	%p2, %rd11, 0;
	add.s64 	%rd15, %rd11, 1;
	mov.b64 	%rd105, 0;
	@%p2 bra 	$L__BB0_4;
	ld.global.nc.u64 	%rd45, [%rd13+-8];
	shr.u64 	%rd105, %rd45, 63;
$L__BB0_4:
	setp.ge.u64 	%p3, %rd15, %rd2;
	mov.b64 	%rd106, 0;
	@%p3 bra 	$L__BB0_6;
	ld.global.nc.u64 	%rd47, [%rd13+8];
	shl.b64 	%rd106, %rd47, 63;
$L__BB0_6:
	setp.eq.s64 	%p4, %rd12, 0;
	mov.b64 	%rd108, 0;
	mov.u64 	%rd109, %rd108;
	mov.u64 	%rd110, %rd108;
	@%p4 bra 	$L__BB0_11;
	sub.s64 	%rd50, %rd104, %rd2;
	shl.b64 	%rd51, %rd50, 3;
	add.s64 	%rd20, %rd1, %rd51;
	ld.global.nc.u64 	%rd108, [%rd20];
	mov.b64 	%rd109, 0;
	@%p2 bra 	$L__BB0_9;
	ld.global.nc.u64 	%rd109, [%rd20+-8];
$L__BB0_9:
	mov.b64 	%rd110, 0;
	@%p3 bra 	$L__BB0_11;
	ld.global.nc.u64 	%rd53, [%rd20+8];
	shl.b64 	%rd110, %rd53, 63;
$L__BB0_11:
	add.s64 	%rd55, %rd12, 1;
	setp.ge.u64 	%p7, %rd55, %rd3;
	mov.b64 	%rd112, 0;
	mov.u64 	%rd113, %rd112;
	mov.u64 	%rd114, %rd112;
	@%p7 bra 	$L__BB0_16;
	shl.b64 	%rd57, %rd2, 3;
	add.s64 	%rd28, %rd13, %rd57;
	ld.global.nc.u64 	%rd112, [%rd28];
	mov.b64 	%rd113, 0;
	@%p2 bra 	$L__BB0_14;
	ld.global.nc.u64 	%rd113, [%rd28+-8];
$L__BB0_14:
	mov.b64 	%rd114, 0;
	@%p3 bra 	$L__BB0_16;
	ld.global.nc.u64 	%rd59, [%rd28+8];
	shl.b64 	%rd114, %rd59, 63;
$L__BB0_16:
	mov.b64 	{%r9, %r10}, %rd108;
	mov.b64 	{%r11, %r12}, %rd109;
	shf.l.wrap.b32 	%r13, %r12, %r9, 1;
	shf.l.wrap.b32 	%r14, %r9, %r10, 1;
	mov.b64 	%rd60, {%r13, %r14};
	shr.u64 	%rd61, %rd108, 1;
	or.b64  	%rd62, %rd110, %rd61;
	shl.b64 	%rd63, %rd14, 1;
	or.b64  	%rd64, %rd105, %rd63;
	shr.u64 	%rd65, %rd14, 1;
	or.b64  	%rd66, %rd106, %rd65;
	mov.b64 	{%r15, %r16}, %rd112;
	mov.b64 	{%r17, %r18}, %rd113;
	shf.l.wrap.b32 	%r19, %r18, %r15, 1;
	shf.l.wrap.b32 	%r20, %r15, %r16, 1;
	mov.b64 	%rd67, {%r19, %r20};
	shr.u64 	%rd68, %rd112, 1;
	or.b64  	%rd69, %rd114, %rd68;
	xor.b64  	%rd70, %rd60, %rd108;
	xor.b64  	%rd71, %rd70, %rd62;
	and.b64  	%rd72, %rd60, %rd108;
	and.b64  	%rd73, %rd70, %rd62;
	or.b64  	%rd74, %rd73, %rd72;
	xor.b64  	%rd75, %rd66, %rd64;
	xor.b64  	%rd76, %rd67, %rd75;
	and.b64  	%rd77, %rd66, %rd64;
	and.b64  	%rd78, %rd67, %rd75;
	or.b64  	%rd79, %rd78, %rd77;
	xor.b64  	%rd80, %rd69, %rd112;
	and.b64  	%rd81, %rd69, %rd112;
	xor.b64  	%rd82, %rd76, %rd71;
	xor.b64  	%rd83, %rd82, %rd80;
	and.b64  	%rd84, %rd76, %rd71;
	and.b64  	%rd85, %rd82, %rd80;
	or.b64  	%rd86, %rd85, %rd84;
	xor.b64  	%rd87, %rd79, %rd74;
	xor.b64  	%rd88, %rd87, %rd81;
	and.b64  	%rd89, %rd79, %rd74;
	and.b64  	%rd90, %rd87, %rd81;
	or.b64  	%rd91, %rd90, %rd89;
	xor.b64  	%rd92, %rd86, %rd88;
	and.b64  	%rd93, %rd86, %rd88;
	xor.b64  	%rd94, %rd91, %rd93;
	not.b64 	%rd95, %rd94;
	and.b64  	%rd96, %rd83, %rd95;
	or.b64  	%rd97, %rd94, %rd83;
	not.b64 	%rd98, %rd97;
	and.b64  	%rd99, %rd14, %rd98;
	or.b64  	%rd100, %rd99, %rd96;
	and.b64  	%rd101, %rd100, %rd92;
	shl.b64 	%rd102, %rd104, 3;
	add.s64 	%rd103, %rd9, %rd102;
	st.global.u64 	[%rd103], %rd101;
	add.s64 	%rd104, %rd104, %rd8;
	setp.lt.u64 	%p10, %rd104, %rd4;
	@%p10 bra 	$L__BB0_2;
$L__BB0_17:
	ret;

}


// ===== COMPILED SASS (sm_100) =====

	.target	sm_100

	.elftype	@"ET_EXEC"


//--------------------- .note.nv.tkinfo           --------------------------
	.section	.note.nv.tkinfo,"",@"SHT_NOTE"
	.sectionflags	@"SHF_NOTE_NV_TKINFO"
	.tkinfo
        /*0018*/ 	.word	0x00000002
        /*0030*/ 	.string	""
        /*0030*/ 	.string	"ptxas"
        /*0030*/ 	.string	"Cuda compilation tools, release 13.0, V13.0.88"
        /*0030*/ 	.string	"Build cuda_13.0.r13.0/compiler.36424714_0"
        /*0030*/ 	.string	"-arch sm_100 -m 64 "



//--------------------- .note.nv.cuinfo           --------------------------
	.section	.note.nv.cuinfo,"",@"SHT_NOTE"
	.sectionflags	@"SHF_NOTE_NV_CUINFO"
        /*0018*/ 	.short	0x0002
        /*001a*/ 	.short	0x0064
        /*001c*/ 	.short	0x0082
	.zero		2


//--------------------- .nv.info                  --------------------------
	.section	.nv.info,"",@"SHT_CUDA_INFO"
	.align	4


	//----- nvinfo : EIATTR_REGCOUNT
	.align		4
        /*0000*/ 	.byte	0x04, 0x2f
        /*0002*/ 	.short	(.L_1 - .L_0)
	.align		4
.L_0:
        /*0004*/ 	.word	index@(_Z19game_of_life_kernelPKmPmiii)
        /*0008*/ 	.word	0x0000001e


	//----- nvinfo : EIATTR_FRAME_SIZE
	.align		4
.L_1:
        /*000c*/ 	.byte	0x04, 0x11
        /*000e*/ 	.short	(.L_3 - .L_2)
	.align		4
.L_2:
        /*0010*/ 	.word	index@(_Z19game_of_life_kernelPKmPmiii)
        /*0014*/ 	.word	0x00000000


	//----- nvinfo : EIATTR_MIN_STACK_SIZE
	.align		4
.L_3:
        /*0018*/ 	.byte	0x04, 0x12
        /*001a*/ 	.short	(.L_5 - .L_4)
	.align		4
.L_4:
        /*001c*/ 	.word	index@(_Z19game_of_life_kernelPKmPmiii)
        /*0020*/ 	.word	0x00000000
.L_5:


//--------------------- .nv.compat                --------------------------
	.section	.nv.compat,"",@"SHT_CUDA_COMPAT_INFO"
	.align	4
        /*0000*/ 	.byte	0x02, 0x09, 0x00, 0x00, 0x02, 0x02, 0x01, 0x00, 0x02, 0x05, 0x05, 0x00, 0x03, 0x07, 0x01, 0x01
        /*0010*/ 	.byte	0x02, 0x03, 0x00, 0x00, 0x02, 0x06, 0x01, 0x00, 0x04, 0x0b, 0x08, 0x00, 0x09, 0x00, 0x00, 0x00
        /*0020*/ 	.byte	0x00, 0x00, 0x00, 0x00


//--------------------- .nv.info._Z19game_of_life_kernelPKmPmiii --------------------------
	.section	.nv.info._Z19game_of_life_kernelPKmPmiii,"",@"SHT_CUDA_INFO"
	.sectionflags	@""
	.align	4


	//----- nvinfo : EIATTR_CUDA_API_VERSION
	.align		4
        /*0000*/ 	.byte	0x04, 0x37
        /*0002*/ 	.short	(.L_7 - .L_6)
.L_6:
        /*0004*/ 	.word	0x00000082


	//----- nvinfo : EIATTR_KPARAM_INFO
	.align		4
.L_7:
        /*0008*/ 	.byte	0x04, 0x17
        /*000a*/ 	.short	(.L_9 - .L_8)
.L_8:
        /*000c*/ 	.word	0x00000000
        /*0010*/ 	.short	0x0004
        /*0012*/ 	.short	0x0018
        /*0014*/ 	.byte	0x00, 0xf0, 0x11, 0x00


	//----- nvinfo : EIATTR_KPARAM_INFO
	.align		4
.L_9:
        /*0018*/ 	.byte	0x04, 0x17
        /*001a*/ 	.short	(.L_11 - .L_10)
.L_10:
        /*001c*/ 	.word	0x00000000
        /*0020*/ 	.short	0x0003
        /*0022*/ 	.short	0x0014
        /*0024*/ 	.byte	0x00, 0xf0, 0x11, 0x00


	//----- nvinfo : EIATTR_KPARAM_INFO
	.align		4
.L_11:
        /*0028*/ 	.byte	0x04, 0x17
        /*002a*/ 	.short	(.L_13 - .L_12)
.L_12:
        /*002c*/ 	.word	0x00000000
        /*0030*/ 	.short	0x0002
        /*0032*/ 	.short	0x0010
        /*0034*/ 	.byte	0x00, 0xf0, 0x11, 0x00


	//----- nvinfo : EIATTR_KPARAM_INFO
	.align		4
.L_13:
        /*0038*/ 	.byte	0x04, 0x17
        /*003a*/ 	.short	(.L_15 - .L_14)
.L_14:
        /*003c*/ 	.word	0x00000000
        /*0040*/ 	.short	0x0001
        /*0042*/ 	.short	0x0008
        /*0044*/ 	.byte	0x00, 0xf5, 0x21, 0x00


	//----- nvinfo : EIATTR_KPARAM_INFO
	.align		4
.L_15:
        /*0048*/ 	.byte	0x04, 0x17
        /*004a*/ 	.short	(.L_17 - .L_16)
.L_16:
        /*004c*/ 	.word	0x00000000
        /*0050*/ 	.short	0x0000
        /*0052*/ 	.short	0x0000
        /*0054*/ 	.byte	0x00, 0xf5, 0x21, 0x00


	//----- nvinfo : EIATTR_SPARSE_MMA_MASK
	.align		4
.L_17:
        /*0058*/ 	.byte	0x03, 0x50
        /*005a*/ 	.short	0x0000


	//----- nvinfo : EIATTR_MAXREG_COUNT
	.align		4
        /*005c*/ 	.byte	0x03, 0x1b
        /*005e*/ 	.short	0x00ff


	//----- nvinfo : EIATTR_MERCURY_ISA_VERSION
	.align		4
        /*0060*/ 	.byte	0x03, 0x5f
        /*0062*/ 	.short	0x0101


	//----- nvinfo : EIATTR_VRC_CTA_INIT_COUNT
	.align		4
        /*0064*/ 	.byte	0x02, 0x4a
	.zero		1
	.zero		1


	//----- nvinfo : EIATTR_EXIT_INSTR_OFFSETS
	.align		4
        /*0068*/ 	.byte	0x04, 0x1c
        /*006a*/ 	.short	(.L_19 - .L_18)


	//   ....[0]....
.L_18:
        /*006c*/ 	.word	0x000000a0


	//   ....[1]....
        /*0070*/ 	.word	0x000008e0


	//----- nvinfo : EIATTR_CRS_STACK_SIZE
	.align		4
.L_19:
        /*0074*/ 	.byte	0x04, 0x1e
        /*0076*/ 	.short	(.L_21 - .L_20)
.L_20:
        /*0078*/ 	.word	0x00000000


	//----- nvinfo : EIATTR_CBANK_PARAM_SIZE
	.align		4
.L_21:
        /*007c*/ 	.byte	0x03, 0x19
        /*007e*/ 	.short	0x001c


	//----- nvinfo : EIATTR_PARAM_CBANK
	.align		4
        /*0080*/ 	.byte	0x04, 0x0a
        /*0082*/ 	.short	(.L_23 - .L_22)
	.align		4
.L_22:
        /*0084*/ 	.word	index@(.nv.constant0._Z19game_of_life_kernelPKmPmiii)
        /*0088*/ 	.short	0x0380
        /*008a*/ 	.short	0x001c


	//----- nvinfo : EIATTR_SW_WAR
	.align		4
.L_23:
        /*008c*/ 	.byte	0x04, 0x36
        /*008e*/ 	.short	(.L_25 - .L_24)
.L_24:
        /*0090*/ 	.word	0x00000008
.L_25:


//--------------------- .nv.callgraph             --------------------------
	.section	.nv.callgraph,"",@"SHT_CUDA_CALLGRAPH"
	.align	4
	.sectionentsize	8
	.align		4
        /*0000*/ 	.word	0x00000000
	.align		4
        /*0004*/ 	.word	0xffffffff
	.align		4
        /*0008*/ 	.word	0x00000000
	.align		4
        /*000c*/ 	.word	0xfffffffe
	.align		4
        /*0010*/ 	.word	0x00000000
	.align		4
        /*0014*/ 	.word	0xfffffffd
	.align		4
        /*0018*/ 	.word	0x00000000
	.align		4
        /*001c*/ 	.word	0xfffffffc


//--------------------- .text._Z19game_of_life_kernelPKmPmiii --------------------------
	.section	.text._Z19game_of_life_kernelPKmPmiii,"ax",@progbits
	.align	128
        .global         _Z19game_of_life_kernelPKmPmiii
        .type           _Z19game_of_life_kernelPKmPmiii,@function
        .size           _Z19game_of_life_kernelPKmPmiii,(.L_x_6 - _Z19game_of_life_kernelPKmPmiii)
        .other          _Z19game_of_life_kernelPKmPmiii,@"STO_CUDA_ENTRY STV_DEFAULT"
_Z19game_of_life_kernelPKmPmiii:
.text._Z19game_of_life_kernelPKmPmiii:
[----:B------:R-:W-:Y:S01]  /*0000*/  LDC R1, c[0x0][0x37c] ;  /* 0x0000df00ff017b82 */ /* 0x000fe20000000800 */
[----:B------:R-:W0:Y:S07]  /*0010*/  S2R R7, SR_CTAID.X ;  /* 0x0000000000077919 */ /* 0x000e2e0000002500 */
[----:B------:R-:W1:Y:S01]  /*0020*/  LDC.64 R8, c[0x0][0x390] ;  /* 0x0000e400ff087b82 */ /* 0x000e620000000a00 */
[----:B------:R-:W0:Y:S01]  /*0030*/  LDCU UR6, c[0x0][0x360] ;  /* 0x00006c00ff0677ac */ /* 0x000e220008000800 */
[----:B------:R-:W-:Y:S01]  /*0040*/  IMAD.MOV.U32 R5, RZ, RZ, RZ ;  /* 0x000000ffff057224 */ /* 0x000fe200078e00ff */
[----:B------:R-:W0:Y:S01]  /*0050*/  S2R R4, SR_TID.X ;  /* 0x0000000000047919 */ /* 0x000e220000002100 */
[----:B-1----:R-:W-:-:S04]  /*0060*/  IMAD.WIDE R2, R9, R8, RZ ;  /* 0x0000000809027225 */ /* 0x002fc800078e02ff */
[----:B0-----:R-:W-:-:S03]  /*0070*/  IMAD.WIDE.U32 R4, R7, UR6, R4 ;  /* 0x0000000607047c25 */ /* 0x001fc6000f8e0004 */
[----:B------:R-:W-:-:S04]  /*0080*/  ISETP.GE.U32.AND P0, PT, R4, R2, PT ;  /* 0x000000020400720c */ /* 0x000fc80003f06070 */
[----:B------:R-:W-:-:S13]  /*0090*/  ISETP.GE.U32.AND.EX P0, PT, R5, R3, PT, P0 ;  /* 0x000000030500720c */ /* 0x000fda0003f06100 */
[----:B------:R-:W-:Y:S05]  /*00a0*/  @P0 EXIT ;  /* 0x000000000000094d */ /* 0x000fea0003800000 */
[----:B------:R-:W0:Y:S01]  /*00b0*/  LDCU UR7, c[0x0][0x370] ;  /* 0x00006e00ff0777ac */ /* 0x000e220008000800 */
[----:B------:R-:W-:Y:S01]  /*00c0*/  IADD3 R0, P0, PT, R8, -0x1, RZ ;  /* 0xffffffff08007810 */ /* 0x000fe20007f1e0ff */
[----:B------:R-:W-:Y:S01]  /*00d0*/  IMAD.MOV.U32 R15, RZ, RZ, R4 ;  /* 0x000000ffff0f7224 */ /* 0x000fe200078e0004 */
[----:B------:R-:W-:Y:S01]  /*00e0*/  SHF.R.S32.HI R13, RZ, 0x1f, R8 ;  /* 0x0000001fff0d7819 */ /* 0x000fe20000011408 */
[----:B------:R-:W-:Y:S01]  /*00f0*/  IMAD.MOV.U32 R12, RZ, RZ, R5 ;  /* 0x000000ffff0c7224 */ /* 0x000fe200078e0005 */
[----:B------:R-:W-:Y:S01]  /*0100*/  SHF.R.S32.HI R14, RZ, 0x1f, R9 ;  /* 0x0000001fff0e7819 */ /* 0x000fe20000011409 */
[----:B------:R-:W-:Y:S01]  /*0110*/  UMOV UR4, URZ ;  /* 0x000000ff00047c82 */ /* 0x000fe20008000000 */
[----:B------:R-:W-:Y:S01]  /*0120*/  IADD3.X R17, PT, PT, R13, -0x1, RZ, P0, !PT ;  /* 0xffffffff0d117810 */ /* 0x000fe200007fe4ff */
[----:B------:R-:W1:Y:S01]  /*0130*/  LDCU.64 UR10, c[0x0][0x358] ;  /* 0x00006b00ff0a77ac */ /* 0x000e620008000a00 */
[----:B------:R-:W2:Y:S01]  /*0140*/  LDCU UR9, c[0x0][0x398] ;  /* 0x00007300ff0977ac */ /* 0x000ea20008000800 */
[----:B------:R-:W3:Y:S01]  /*0150*/  LDCU UR14, c[0x0][0x394] ;  /* 0x00007280ff0e77ac */ /* 0x000ee20008000800 */
[----:B0-----:R-:W-:Y:S01]  /*0160*/  UIMAD.WIDE.U32 UR6, UR6, UR7, URZ ;  /* 0x00000007060672a5 */ /* 0x001fe2000f8e00ff */
[----:B------:R-:W0:Y:S03]  /*0170*/  LDCU.64 UR12, c[0x0][0x388] ;  /* 0x00007100ff0c77ac */ /* 0x000e260008000a00 */
[----:B------:R-:W-:-:S12]  /*0180*/  UIADD3 UR8, UPT, UPT, UR7, UR4, URZ ;  /* 0x0000000407087290 */ /* 0x000fd8000fffe0ff */
.L_x_4:
[----:B------:R-:W4:Y:S01]  /*0190*/  LDC R21, c[0x0][0x390] ;  /* 0x0000e400ff157b82 */ /* 0x000f220000000800 */
[----:B------:R-:W-:Y:S02]  /*01a0*/  LOP3.LUT R5, R15, R0, RZ, 0xc0, !PT ;  /* 0x000000000f057212 */ /* 0x000fe400078ec0ff */
[----:B------:R-:W-:Y:S02]  /*01b0*/  LOP3.LUT R8, R12, R17, RZ, 0xc0, !PT ;  /* 0x000000110c087212 */ /* 0x000fe400078ec0ff */
[C---:B------:R-:W-:Y:S02]  /*01c0*/  IADD3 R4, P2, PT, R5.reuse, 0x1, RZ ;  /* 0x0000000105047810 */ /* 0x040fe40007f5e0ff */
[----:B------:R-:W-:Y:S01]  /*01d0*/  ISETP.NE.U32.AND P0, PT, R5, RZ, PT ;  /* 0x000000ff0500720c */ /* 0x000fe20003f05070 */
[----:B------:R-:W1:Y:S03]  /*01e0*/  LDC.64 R6, c[0x0][0x380] ;  /* 0x0000e000ff067b82 */ /* 0x000e660000000a00 */
[----:B------:R-:W-:-:S02]  /*01f0*/  ISETP.NE.AND.EX P0, PT, R8, RZ, PT, P0 ;  /* 0x000000ff0800720c */ /* 0x000fc40003f05300 */
[----:B----4-:R-:W-:Y:S01]  /*0200*/  ISETP.GE.U32.AND P1, PT, R4, R21, PT ;  /* 0x000000150400720c */ /* 0x010fe20003f26070 */
[----:B------:R-:W-:-:S05]  /*0210*/  IMAD.X R4, RZ, RZ, R8, P2 ;  /* 0x000000ffff047224 */ /* 0x000fca00010e0608 */
[----:B------:R-:W-:Y:S02]  /*0220*/  ISETP.GE.U32.AND.EX P1, PT, R4, R13, PT, P1 ;  /* 0x0000000d0400720c */ /* 0x000fe40003f26110 */
[----:B-1----:R-:W-:-:S04]  /*0230*/  LEA R10, P2, R15, R6, 0x3 ;  /* 0x000000060f0a7211 */ /* 0x002fc800078418ff */
[----:B------:R-:W-:-:S05]  /*0240*/  LEA.HI.X R11, R15, R7, R12, 0x3, P2 ;  /* 0x000000070f0b7211 */ /* 0x000fca00010f1c0c */
[----:B------:R-:W4:Y:S04]  /*0250*/  @P0 LDG.E.CONSTANT R19, desc[UR10][R10.64+-0x4] ;  /* 0xfffffc0a0a130981 */ /* 0x000f28000c1e9900 */
[----:B------:R-:W4:Y:S04]  /*0260*/  @!P1 LDG.E.CONSTANT R8, desc[UR10][R10.64+0x8] ;  /* 0x0000080a0a089981 */ /* 0x000f28000c1e9900 */
[----:B------:R1:W5:Y:S01]  /*0270*/  LDG.E.64.CONSTANT R4, desc[UR10][R10.64] ;  /* 0x0000000a0a047981 */ /* 0x000362000c1e9b00 */
[--C-:B--2---:R-:W-:Y:S01]  /*0280*/  SHF.R.U64 R16, R15, UR9, R12.reuse ;  /* 0x000000090f107c19 */ /* 0x104fe2000800120c */
[----:B------:R-:W-:Y:S01]  /*0290*/  BSSY.RECONVERGENT B0, `(.L_x_0) ;  /* 0x000001a000007945 */ /* 0x000fe20003800200 */
[----:B------:R-:W-:Y:S01]  /*02a0*/  SHF.R.U32.HI R18, RZ, UR9, R12 ;  /* 0x00000009ff127c19 */ /* 0x000fe2000801160c */
[----:B------:R-:W-:Y:S01]  /*02b0*/  IMAD.MOV.U32 R20, RZ, RZ, RZ ;  /* 0x000000ffff147224 */ /* 0x000fe200078e00ff */
[C---:B------:R-:W-:Y:S01]  /*02c0*/  ISETP.NE.U32.AND P3, PT, R16.reuse, RZ, PT ;  /* 0x000000ff1000720c */ /* 0x040fe20003f65070 */
[----:B------:R-:W-:Y:S01]  /*02d0*/  IMAD.MOV.U32 R22, RZ, RZ, RZ ;  /* 0x000000ffff167224 */ /* 0x000fe200078e00ff */
[----:B------:R-:W-:-:S02]  /*02e0*/  IADD3 R9, P4, PT, R16, 0x1, RZ ;  /* 0x0000000110097810 */ /* 0x000fc40007f9e0ff */
[----:B------:R-:W-:Y:S02]  /*02f0*/  ISETP.NE.AND.EX P3, PT, R18, RZ, PT, P3 ;  /* 0x000000ff1200720c */ /* 0x000fe40003f65330 */
[----:B---3--:R-:W-:Y:S01]  /*0300*/  ISETP.GE.U32.AND P2, PT, R9, UR14, PT ;  /* 0x0000000e09007c0c */ /* 0x008fe2000bf46070 */
[----:B------:R-:W-:Y:S02]  /*0310*/  IMAD.X R9, RZ, RZ, R18, P4 ;  /* 0x000000ffff097224 */ /* 0x000fe400020e0612 */
[----:B------:R-:W-:-:S03]  /*0320*/  IMAD.MOV.U32 R18, RZ, RZ, RZ ;  /* 0x000000ffff127224 */ /* 0x000fc600078e00ff */
[----:B------:R-:W-:Y:S02]  /*0330*/  ISETP.GE.U32.AND.EX P2, PT, R9, R14, PT, P2 ;  /* 0x0000000e0900720c */ /* 0x000fe40003f46120 */
[----:B----4-:R-:W-:Y:S01]  /*0340*/  @P0 SHF.R.U32.HI R20, RZ, 0x1f, R19 ;  /* 0x0000001fff140819 */ /* 0x010fe20000011613 */
[----:B------:R-:W-:Y:S02]  /*0350*/  IMAD.MOV.U32 R19, RZ, RZ, RZ ;  /* 0x000000ffff137224 */ /* 0x000fe400078e00ff */
[----:B------:R-:W-:Y:S01]  /*0360*/  @!P1 IMAD.U32 R18, R8, -0x80000000, RZ ;  /* 0x8000000008129824 */ /* 0x000fe200078e00ff */
[----:B------:R-:W-:Y:S01]  /*0370*/  CS2R R8, SRZ ;  /* 0x0000000000087805 */ /* 0x000fe2000001ff00 */
[----:B-1----:R-:W-:Y:S06]  /*0380*/  @!P3 BRA `(.L_x_1) ;  /* 0x000000000028b947 */ /* 0x002fec0003800000 */
[----:B------:R-:W-:-:S04]  /*0390*/  IADD3 R8, P3, PT, R15, -R21, RZ ;  /* 0x800000150f087210 */ /* 0x000fc80007f7e0ff */
[----:B------:R-:W-:Y:S01]  /*03a0*/  LEA R6, P4, R8, R6, 0x3 ;  /* 0x0000000608067211 */ /* 0x000fe200078818ff */
[----:B------:R-:W-:Y:S02]  /*03b0*/  IMAD.X R9, R12, 0x1, ~R13, P3 ;  /* 0x000000010c097824 */ /* 0x000fe400018e0e0d */
[----:B------:R-:W-:-:S03]  /*03c0*/  IMAD.MOV.U32 R19, RZ, RZ, RZ ;  /* 0x000000ffff137224 */ /* 0x000fc600078e00ff */
[----:B------:R-:W-:-:S05]  /*03d0*/  LEA.HI.X R7, R8, R7, R9, 0x3, P4 ;  /* 0x0000000708077211 */ /* 0x000fca00020f1c09 */
[----:B------:R-:W2:Y:S04]  /*03e0*/  @!P1 LDG.E.CONSTANT R16, desc[UR10][R6.64+0x8] ;  /* 0x0000080a06109981 */ /* 0x000ea8000c1e9900 */
[----:B------:R1:W5:Y:S04]  /*03f0*/  @P0 LDG.E.CONSTANT R19, desc[UR10][R6.64+-0x4] ;  /* 0xfffffc0a06130981 */ /* 0x000368000c1e9900 */
[----:B------:R1:W5:Y:S01]  /*0400*/  LDG.E.64.CONSTANT R8, desc[UR10][R6.64] ;  /* 0x0000000a06087981 */ /* 0x000362000c1e9b00 */
[----:B------:R-:W-:Y:S02]  /*0410*/  IMAD.MOV.U32 R22, RZ, RZ, RZ ;  /* 0x000000ffff167224 */ /* 0x000fe400078e00ff */
[----:B-12---:R-:W-:-:S07]  /*0420*/  @!P1 IMAD.U32 R22, R16, -0x80000000, RZ ;  /* 0x8000000010169824 */ /* 0x006fce00078e00ff */
.L_x_1:
[----:B0-----:R-:W-:Y:S05]  /*0430*/  BSYNC.RECONVERGENT B0 ;  /* 0x0000000000007941 */ /* 0x001fea0003800200 */
.L_x_0:
[----:B------:R-:W-:Y:S01]  /*0440*/  BSSY.RECONVERGENT B0, `(.L_x_2) ;  /* 0x000000d000007945 */ /* 0x000fe20003800200 */
[----:B------:R-:W-:Y:S01]  /*0450*/  IMAD.MOV.U32 R23, RZ, RZ, RZ ;  /* 0x000000ffff177224 */ /* 0x000fe200078e00ff */
[----:B------:R-:W-:Y:S01]  /*0460*/  CS2R R6, SRZ ;  /* 0x0000000000067805 */ /* 0x000fe2000001ff00 */
[----:B------:R-:W-:Y:S01]  /*0470*/  IMAD.MOV.U32 R16, RZ, RZ, RZ ;  /* 0x000000ffff107224 */ /* 0x000fe200078e00ff */
[----:B------:R-:W-:Y:S06]  /*0480*/  @P2 BRA `(.L_x_3) ;  /* 0x0000000000202947 */ /* 0x000fec0003800000 */
[----:B------:R-:W-:Y:S01]  /*0490*/  LEA R10, P2, R21, R10, 0x3 ;  /* 0x0000000a150a7211 */ /* 0x000fe200078418ff */
[----:B------:R-:W-:-:S03]  /*04a0*/  IMAD.MOV.U32 R23, RZ, RZ, RZ ;  /* 0x000000ffff177224 */ /* 0x000fc600078e00ff */
[----:B------:R-:W-:-:S05]  /*04b0*/  LEA.HI.X R11, R21, R11, R13, 0x3, P2 ;  /* 0x0000000b150b7211 */ /* 0x000fca00010f1c0d */
[----:B------:R-:W2:Y:S04]  /*04c0*/  @!P1 LDG.E.CONSTANT R21, desc[UR10][R10.64+0x8] ;  /* 0x0000080a0a159981 */ /* 0x000ea8000c1e9900 */
[----:B------:R0:W5:Y:S04]  /*04d0*/  @P0 LDG.E.CONSTANT R23, desc[UR10][R10.64+-0x4] ;  /* 0xfffffc0a0a170981 */ /* 0x000168000c1e9900 */
[----:B------:R0:W5:Y:S01]  /*04e0*/  LDG.E.64.CONSTANT R6, desc[UR10][R10.64] ;  /* 0x0000000a0a067981 */ /* 0x000162000c1e9b00 */
[----:B------:R-:W-:Y:S02]  /*04f0*/  IMAD.MOV.U32 R16, RZ, RZ, RZ ;  /* 0x000000ffff107224 */ /* 0x000fe400078e00ff */
[----:B0-2---:R-:W-:-:S07]  /*0500*/  @!P1 IMAD.U32 R16, R21, -0x80000000, RZ ;  /* 0x8000000015109824 */ /* 0x005fce00078e00ff */
.L_x_3:
[----:B------:R-:W-:Y:S05]  /*0510*/  BSYNC.RECONVERGENT B0 ;  /* 0x0000000000007941 */ /* 0x000fea0003800200 */
.L_x_2:
[----:B-----5:R-:W-:Y:S01]  /*0520*/  SHF.R.U32.HI R21, RZ, 0x1, R5 ;  /* 0x00000001ff157819 */ /* 0x020fe20000011605 */
[----:B------:R-:W-:Y:S01]  /*0530*/  IMAD.SHL.U32 R25, R4, 0x2, RZ ;  /* 0x0000000204197824 */ /* 0x000fe200078e00ff */
[--C-:B------:R-:W-:Y:S01]  /*0540*/  SHF.R.U32.HI R11, RZ, 0x1, R9.reuse ;  /* 0x00000001ff0b7819 */ /* 0x100fe20000011609 */
[----:B------:R-:W-:Y:S01]  /*0550*/  UMOV UR5, URZ ;  /* 0x000000ff00057c82 */ /* 0x000fe20008000000 */
[----:B------:R-:W-:Y:S01]  /*0560*/  LOP3.LUT R10, R18, R21, RZ, 0xfc, !PT ;  /* 0x00000015120a7212 */ /* 0x000fe200078efcff */
[----:B------:R-:W-:Y:S01]  /*0570*/  UMOV UR4, URZ ;  /* 0x000000ff00047c82 */ /* 0x000fe20008000000 */
[----:B------:R-:W-:Y:S02]  /*0580*/  SHF.R.U64 R18, R8, 0x1, R9 ;  /* 0x0000000108127819 */ /* 0x000fe40000001209 */
[----:B------:R-:W-:Y:S02]  /*0590*/  SHF.R.U64 R24, R4, 0x1, R5 ;  /* 0x0000000104187819 */ /* 0x000fe40000001205 */
[----:B------:R-:W-:-:S02]  /*05a0*/  SHF.L.W.U32.HI R19, R19, 0x1, R8 ;  /* 0x0000000113137819 */ /* 0x000fc40000010e08 */
[----:B------:R-:W-:Y:S02]  /*05b0*/  LOP3.LUT R18, R18, UR5, RZ, 0xfc, !PT ;  /* 0x0000000512127c12 */ /* 0x000fe4000f8efcff */
[----:B------:R-:W-:Y:S02]  /*05c0*/  LOP3.LUT R11, R22, R11, RZ, 0xfc, !PT ;  /* 0x0000000b160b7212 */ /* 0x000fe400078efcff */
[----:B------:R-:W-:Y:S02]  /*05d0*/  SHF.L.W.U32.HI R21, R8, 0x1, R9 ;  /* 0x0000000108157819 */ /* 0x000fe40000010e09 */
[----:B------:R-:W-:Y:S02]  /*05e0*/  LOP3.LUT R25, R20, R25, RZ, 0xfc, !PT ;  /* 0x0000001914197212 */ /* 0x000fe400078efcff */
[----:B------:R-:W-:Y:S02]  /*05f0*/  SHF.L.W.U32.HI R22, R23, 0x1, R6 ;  /* 0x0000000117167819 */ /* 0x000fe40000010e06 */
[----:B------:R-:W-:-:S02]  /*0600*/  LOP3.LUT R24, R24, UR4, RZ, 0xfc, !PT ;  /* 0x0000000418187c12 */ /* 0x000fc4000f8efcff */
[----:B------:R-:W-:Y:S02]  /*0610*/  LOP3.LUT R20, R18, R19, R8, 0x96, !PT ;  /* 0x0000001312147212 */ /* 0x000fe400078e9608 */
[----:B------:R-:W-:Y:S02]  /*0620*/  LOP3.LUT R18, R19, R8, R18, 0xe8, !PT ;  /* 0x0000000813127212 */ /* 0x000fe400078ee812 */
[----:B------:R-:W-:Y:S02]  /*0630*/  SHF.L.U64.HI R27, R4, 0x1, R5 ;  /* 0x00000001041b7819 */ /* 0x000fe40000010205 */
[----:B------:R-:W-:Y:S02]  /*0640*/  LOP3.LUT R8, R11, R21, R9, 0x96, !PT ;  /* 0x000000150b087212 */ /* 0x000fe400078e9609 */
[----:B------:R-:W-:Y:S02]  /*0650*/  LOP3.LUT R19, R21, R9, R11, 0xe8, !PT ;  /* 0x0000000915137212 */ /* 0x000fe400078ee80b */
[----:B------:R-:W-:-:S02]  /*0660*/  LOP3.LUT R23, R22, R24, R25, 0x96, !PT ;  /* 0x0000001816177212 */ /* 0x000fc400078e9619 */
[--C-:B------:R-:W-:Y:S02]  /*0670*/  SHF.R.U64 R9, R6, 0x1, R7.reuse ;  /* 0x0000000106097819 */ /* 0x100fe40000001207 */
[----:B------:R-:W-:Y:S02]  /*0680*/  LOP3.LUT R25, R24, R25, R22, 0xe8, !PT ;  /* 0x0000001918197212 */ /* 0x000fe400078ee816 */
[----:B------:R-:W-:Y:S02]  /*0690*/  SHF.L.W.U32.HI R22, R6, 0x1, R7 ;  /* 0x0000000106167819 */ /* 0x000fe40000010e07 */
[----:B------:R-:W-:Y:S02]  /*06a0*/  LOP3.LUT R27, R27, UR4, RZ, 0xfc, !PT ;  /* 0x000000041b1b7c12 */ /* 0x000fe4000f8efcff */
[----:B------:R-:W-:Y:S02]  /*06b0*/  LOP3.LUT R9, R9, UR5, RZ, 0xfc, !PT ;  /* 0x0000000509097c12 */ /* 0x000fe4000f8efcff */
[----:B------:R-:W-:-:S02]  /*06c0*/  LOP3.LUT R11, R23, R20, RZ, 0x3c, !PT ;  /* 0x00000014170b7212 */ /* 0x000fc400078e3cff */
[----:B------:R-:W-:Y:S02]  /*06d0*/  LOP3.LUT R21, R22, R10, R27, 0x96, !PT ;  /* 0x0000000a16157212 */ /* 0x000fe400078e961b */
[----:B------:R-:W-:Y:S02]  /*06e0*/  LOP3.LUT R22, R10, R27, R22, 0xe8, !PT ;  /* 0x0000001b0a167212 */ /* 0x000fe400078ee816 */
[----:B------:R-:W-:-:S04]  /*06f0*/  LOP3.LUT R10, R11, R9, R6, 0x60, !PT ;  /* 0x000000090b0a7212 */ /* 0x000fc800078e6006 */
[----:B------:R-:W-:Y:S02]  /*0700*/  LOP3.LUT R10, R10, R23, R20, 0xf8, !PT ;  /* 0x000000170a0a7212 */ /* 0x000fe400078ef814 */
[----:B------:R-:W-:Y:S02]  /*0710*/  SHF.R.U32.HI R23, RZ, 0x1, R7 ;  /* 0x00000001ff177819 */ /* 0x000fe40000011607 */
[----:B------:R-:W-:Y:S02]  /*0720*/  LOP3.LUT R20, R25, R18, RZ, 0x3c, !PT ;  /* 0x0000001219147212 */ /* 0x000fe400078e3cff */
[----:B------:R-:W-:Y:S02]  /*0730*/  LOP3.LUT R23, R16, R23, RZ, 0xfc, !PT ;  /* 0x0000001710177212 */ /* 0x000fe400078efcff */
[----:B------:R-:W-:Y:S02]  /*0740*/  LOP3.LUT R24, R20, R9, R6, 0x80, !PT ;  /* 0x0000000914187212 */ /* 0x000fe400078e8006 */
[----:B------:R-:W-:-:S02]  /*0750*/  LOP3.LUT R16, R21, R8, RZ, 0x3c, !PT ;  /* 0x0000000815107212 */ /* 0x000fc400078e3cff */
[----:B------:R-:W-:Y:S02]  /*0760*/  LOP3.LUT R25, R24, R25, R18, 0xf8, !PT ;  /* 0x0000001918197212 */ /* 0x000fe400078ef812 */
[--C-:B------:R-:W-:Y:S02]  /*0770*/  LOP3.LUT R18, R16, R23, R7.reuse, 0x60, !PT ;  /* 0x0000001710127212 */ /* 0x100fe400078e6007 */
[----:B------:R-:W-:Y:S02]  /*0780*/  LOP3.LUT R24, R22, R19, RZ, 0x3c, !PT ;  /* 0x0000001316187212 */ /* 0x000fe400078e3cff */
[----:B------:R-:W-:Y:S02]  /*0790*/  LOP3.LUT R8, R18, R21, R8, 0xf8, !PT ;  /* 0x0000001512087212 */ /* 0x000fe400078ef808 */
[----:B------:R-:W-:Y:S02]  /*07a0*/  LOP3.LUT R18, R24, R23, R7, 0x80, !PT ;  /* 0x0000001718127212 */ /* 0x000fe400078e8007 */
[----:B------:R-:W-:-:S02]  /*07b0*/  LOP3.LUT R21, R20, R9, R6, 0x78, !PT ;  /* 0x0000000914157212 */ /* 0x000fc400078e7806 */
[----:B------:R-:W-:Y:S02]  /*07c0*/  LOP3.LUT R22, R18, R22, R19, 0xf8, !PT ;  /* 0x0000001612167212 */ /* 0x000fe400078ef813 */
[--C-:B------:R-:W-:Y:S02]  /*07d0*/  LOP3.LUT R19, R24, R23, R7.reuse, 0x78, !PT ;  /* 0x0000001718137212 */ /* 0x100fe400078e7807 */
[----:B------:R-:W-:Y:S02]  /*07e0*/  LOP3.LUT R9, R11, R9, R6, 0x96, !PT ;  /* 0x000000090b097212 */ /* 0x000fe400078e9606 */
[----:B------:R-:W-:Y:S02]  /*07f0*/  LOP3.LUT R16, R16, R23, R7, 0x96, !PT ;  /* 0x0000001710107212 */ /* 0x000fe400078e9607 */
[----:B------:R-:W-:Y:S02]  /*0800*/  LOP3.LUT R11, R25, R10, R21, 0x78, !PT ;  /* 0x0000000a190b7212 */ /* 0x000fe400078e7815 */
[----:B------:R-:W-:-:S02]  /*0810*/  LOP3.LUT R7, R22, R8, R19, 0x78, !PT ;  /* 0x0000000816077212 */ /* 0x000fc400078e7813 */
[----:B------:R-:W-:Y:S02]  /*0820*/  LOP3.LUT R11, R9, R11, R4, 0x32, !PT ;  /* 0x0000000b090b7212 */ /* 0x000fe400078e3204 */
[----:B------:R-:W-:Y:S02]  /*0830*/  LEA R6, P0, R15, UR12, 0x3 ;  /* 0x0000000c0f067c11 */ /* 0x000fe4000f8018ff */
[----:B------:R-:W-:Y:S02]  /*0840*/  LOP3.LUT R4, R16, R7, R5, 0x32, !PT ;  /* 0x0000000710047212 */ /* 0x000fe400078e3205 */
[----:B------:R-:W-:Y:S02]  /*0850*/  LOP3.LUT R10, R11, R10, R21, 0x60, !PT ;  /* 0x0000000a0b0a7212 */ /* 0x000fe400078e6015 */
[----:B------:R-:W-:Y:S02]  /*0860*/  LEA.HI.X R7, R15, UR13, R12, 0x3, P0 ;  /* 0x0000000d0f077c11 */ /* 0x000fe400080f1c0c */
[----:B------:R-:W-:-:S02]  /*0870*/  LOP3.LUT R11, R4, R8, R19, 0x60, !PT ;  /* 0x00000008040b7212 */ /* 0x000fc400078e6013 */
[----:B------:R-:W-:-:S03]  /*0880*/  IADD3 R15, P0, PT, R15, UR6, RZ ;  /* 0x000000060f0f7c10 */ /* 0x000fc6000ff1e0ff */
[----:B------:R4:W-:Y:S01]  /*0890*/  STG.E.64 desc[UR10][R6.64], R10 ;  /* 0x0000000a06007986 */ /* 0x0009e2000c101b0a */
[----:B------:R-:W-:Y:S02]  /*08a0*/  IADD3.X R12, PT, PT, R12, UR8, RZ, P0, !PT ;  /* 0x000000080c0c7c10 */ /* 0x000fe400087fe4ff */
[----:B------:R-:W-:-:S04]  /*08b0*/  ISETP.GE.U32.AND P0, PT, R15, R2, PT ;  /* 0x000000020f00720c */ /* 0x000fc80003f06070 */
[----:B------:R-:W-:-:S13]  /*08c0*/  ISETP.GE.U32.AND.EX P0, PT, R12, R3, PT, P0 ;  /* 0x000000030c00720c */ /* 0x000fda0003f06100 */
[----:B----4-:R-:W-:Y:S05]  /*08d0*/  @!P0 BRA `(.L_x_4) ;  /* 0xfffffff8002c8947 */ /* 0x010fea000383ffff */
[----:B------:R-:W-:Y:S05]  /*08e0*/  EXIT ;  /* 0x000000000000794d */ /* 0x000fea0003800000 */
.L_x_5:
[----:B------:R-:W-:-:S00]  /*08f0*/  BRA `(.L_x_5) ;  /* 0xfffffffc00fc7947 */ /* 0x000fc0000383ffff */
[----:B------:R-:W-:-:S00]  /*0900*/  NOP ;  /* 0x0000000000007918 */ /* 0x000fc00000000000 */
[----:B------:R-:W-:-:S00]  /*0910*/  NOP ;  /* 0x0000000000007918 */ /* 0x000fc00000000000 */
[----:B------:R-:W-:-:S00]  /*0920*/  NOP ;  /* 0x0000000000007918 */ /* 0x000fc00000000000 */
[----:B------:R-:W-:-:S00]  /*0930*/  NOP ;  /* 0x0000000000007918 */ /* 0x000fc00000000000 */
[----:B------:R-:W-:-:S00]  /*0940*/  NOP ;  /* 0x0000000000007918 */ /* 0x000fc00000000000 */
[----:B------:R-:W-:-:S00]  /*0950*/  NOP ;  /* 0x0000000000007918 */ /* 0x000fc00000000000 */
[----:B------:R-:W-:-:S00]  /*0960*/  NOP ;  /* 0x0000000000007918 */ /* 0x000fc00000000000 */
[----:B------:R-:W-:-:S00]  /*0970*/  NOP ;  /* 0x0000000000007918 */ /* 0x000fc00000000000 */
.L_x_6:


//--------------------- .nv.shared.reserved.0     --------------------------
	.section	.nv.shared.reserved.0,"aw",@nobits
	.weak		__nv_reservedSMEM_offset_0_alias
	.size		__nv_reservedSMEM_offset_0_alias, 0, 64
	.other		__nv_reservedSMEM_offset_0_alias,@"STO_CUDA_RESERVED_SHARED STV_DEFAULT"
__nv_reservedSMEM_offset_0_alias:
	.zero		0
	.zero		64


//--------------------- .nv.constant0._Z19game_of_life_kernelPKmPmiii --------------------------
	.section	.nv.constant0._Z19game_of_life_kernelPKmPmiii,"a",@progbits
	.sectionflags	@""
	.align	4
.nv.constant0._Z19game_of_life_kernelPKmPmiii:
	.zero		924


//--------------------- SYMBOLS --------------------------

	.type		.nv.reservedSmem.offset0,@object
	.size		.nv.reservedSmem.offset0,0x4
